//
// Generated by NVIDIA NVVM Compiler
//
// Compiler Build ID: CL-36424714
// Cuda compilation tools, release 13.0, V13.0.88
// Based on NVVM 20.0.0
//

.version 9.0
.target sm_100
.address_size 64

	// .globl	_Z3addPiS_S_

.visible .entry _Z3addPiS_S_(
	.param .u64 .ptr .align 1 _Z3addPiS_S__param_0,
	.param .u64 .ptr .align 1 _Z3addPiS_S__param_1,
	.param .u64 .ptr .align 1 _Z3addPiS_S__param_2
)
{
	.reg .b32 	%r<5>;
	.reg .b64 	%rd<11>;

	ld.param.u64 	%rd1, [_Z3addPiS_S__param_0];
	ld.param.u64 	%rd2, [_Z3addPiS_S__param_1];
	ld.param.u64 	%rd3, [_Z3addPiS_S__param_2];
	cvta.to.global.u64 	%rd4, %rd3;
	cvta.to.global.u64 	%rd5, %rd2;
	cvta.to.global.u64 	%rd6, %rd1;
	mov.u32 	%r1, %tid.x;
	mul.wide.u32 	%rd7, %r1, 4;
	add.s64 	%rd8, %rd6, %rd7;
	ld.global.u32 	%r2, [%rd8];
	add.s64 	%rd9, %rd5, %rd7;
	ld.global.u32 	%r3, [%rd9];
	add.s32 	%r4, %r3, %r2;
	add.s64 	%rd10, %rd4, %rd7;
	st.global.u32 	[%rd10], %r4;
	ret;

}
	// .globl	_Z10add_doublePdS_S_
.visible .entry _Z10add_doublePdS_S_(
	.param .u64 .ptr .align 1 _Z10add_doublePdS_S__param_0,
	.param .u64 .ptr .align 1 _Z10add_doublePdS_S__param_1,
	.param .u64 .ptr .align 1 _Z10add_doublePdS_S__param_2
)
{
	.reg .b32 	%r<2>;
	.reg .b64 	%rd<11>;
	.reg .b64 	%fd<4>;

	ld.param.u64 	%rd1, [_Z10add_doublePdS_S__param_0];
	ld.param.u64 	%rd2, [_Z10add_doublePdS_S__param_1];
	ld.param.u64 	%rd3, [_Z10add_doublePdS_S__param_2];
	cvta.to.global.u64 	%rd4, %rd3;
	cvta.to.global.u64 	%rd5, %rd2;
	cvta.to.global.u64 	%rd6, %rd1;
	mov.u32 	%r1, %tid.x;
	mul.wide.u32 	%rd7, %r1, 8;
	add.s64 	%rd8, %rd6, %rd7;
	ld.global.f64 	%fd1, [%rd8];
	add.s64 	%rd9, %rd5, %rd7;
	ld.global.f64 	%fd2, [%rd9];
	add.f64 	%fd3, %fd1, %fd2;
	add.s64 	%rd10, %rd4, %rd7;
	st.global.f64 	[%rd10], %fd3;
	ret;

}


// ===== COMPILED SASS (sm_100) =====

	.target	sm_100

	.elftype	@"ET_EXEC"


//--------------------- .note.nv.tkinfo           --------------------------
	.section	.note.nv.tkinfo,"",@"SHT_NOTE"
	.sectionflags	@"SHF_NOTE_NV_TKINFO"
	.tkinfo
        /*0018*/ 	.word	0x00000002
        /*0030*/ 	.string	""
        /*0030*/ 	.string	"ptxas"
        /*0030*/ 	.string	"Cuda compilation tools, release 13.0, V13.0.88"
        /*0030*/ 	.string	"Build cuda_13.0.r13.0/compiler.36424714_0"
        /*0030*/ 	.string	"-arch sm_100 -m 64 "



//--------------------- .note.nv.cuinfo           --------------------------
	.section	.note.nv.cuinfo,"",@"SHT_NOTE"
	.sectionflags	@"SHF_NOTE_NV_CUINFO"
        /*0018*/ 	.short	0x0002
        /*001a*/ 	.short	0x0064
        /*001c*/ 	.short	0x0082
	.zero		2


//--------------------- .nv.info                  --------------------------
	.section	.nv.info,"",@"SHT_CUDA_INFO"
	.align	4


	//----- nvinfo : EIATTR_REGCOUNT
	.align		4
        /*0000*/ 	.byte	0x04, 0x2f
        /*0002*/ 	.short	(.L_1 - .L_0)
	.align		4
.L_0:
        /*0004*/ 	.word	index@(_Z3addPiS_S_)
        /*0008*/ 	.word	0x0000000c


	//----- nvinfo : EIATTR_FRAME_SIZE
	.align		4
.L_1:
        /*000c*/ 	.byte	0x04, 0x11
        /*000e*/ 	.short	(.L_3 - .L_2)
	.align		4
.L_2:
        /*0010*/ 	.word	index@(_Z3addPiS_S_)
        /*0014*/ 	.word	0x00000000


	//----- nvinfo : EIATTR_REGCOUNT
	.align		4
.L_3:
        /*0018*/ 	.byte	0x04, 0x2f
        /*001a*/ 	.short	(.L_5 - .L_4)
	.align		4
.L_4:
        /*001c*/ 	.word	index@(_Z10add_doublePdS_S_)
        /*0020*/ 	.word	0x0000000e


	//----- nvinfo : EIATTR_FRAME_SIZE
	.align		4
.L_5:
        /*0024*/ 	.byte	0x04, 0x11
        /*0026*/ 	.short	(.L_7 - .L_6)
	.align		4
.L_6:
        /*0028*/ 	.word	index@(_Z10add_doublePdS_S_)
        /*002c*/ 	.word	0x00000000


	//----- nvinfo : EIATTR_MIN_STACK_SIZE
	.align		4
.L_7:
        /*0030*/ 	.byte	0x04, 0x12
        /*0032*/ 	.short	(.L_9 - .L_8)
	.align		4
.L_8:
        /*0034*/ 	.word	index@(_Z10add_doublePdS_S_)
        /*0038*/ 	.word	0x00000000


	//----- nvinfo : EIATTR_MIN_STACK_SIZE
	.align		4
.L_9:
        /*003c*/ 	.byte	0x04, 0x12
        /*003e*/ 	.short	(.L_11 - .L_10)
	.align		4
.L_10:
        /*0040*/ 	.word	index@(_Z3addPiS_S_)
        /*0044*/ 	.word	0x00000000
.L_11:


//--------------------- .nv.compat                --------------------------
	.section	.nv.compat,"",@"SHT_CUDA_COMPAT_INFO"
	.align	4
        /*0000*/ 	.byte	0x02, 0x09, 0x00, 0x00, 0x02, 0x02, 0x01, 0x00, 0x02, 0x05, 0x05, 0x00, 0x03, 0x07, 0x01, 0x01
        /*0010*/ 	.byte	0x02, 0x03, 0x00, 0x00, 0x02, 0x06, 0x01, 0x00, 0x04, 0x0b, 0x08, 0x00, 0x01, 0x00, 0x00, 0x00
        /*0020*/ 	.byte	0x00, 0x00, 0x00, 0x00


//--------------------- .nv.info._Z10add_doublePdS_S_ --------------------------
	.section	.nv.info._Z10add_doublePdS_S_,"",@"SHT_CUDA_INFO"
	.sectionflags	@""
	.align	4


	//----- nvinfo : EIATTR_CUDA_API_VERSION
	.align		4
        /*0000*/ 	.byte	0x04, 0x37
        /*0002*/ 	.short	(.L_13 - .L_12)
.L_12:
        /*0004*/ 	.word	0x00000082


	//----- nvinfo : EIATTR_KPARAM_INFO
	.align		4
.L_13:
        /*0008*/ 	.byte	0x04, 0x17
        /*000a*/ 	.short	(.L_15 - .L_14)
.L_14:
        /*000c*/ 	.word	0x00000000
        /*0010*/ 	.short	0x0002
        /*0012*/ 	.short	0x0010
        /*0014*/ 	.byte	0x00, 0xf5, 0x21, 0x00


	//----- nvinfo : EIATTR_KPARAM_INFO
	.align		4
.L_15:
        /*0018*/ 	.byte	0x04, 0x17
        /*001a*/ 	.short	(.L_17 - .L_16)
.L_16:
        /*001c*/ 	.word	0x00000000
        /*0020*/ 	.short	0x0001
        /*0022*/ 	.short	0x0008
        /*0024*/ 	.byte	0x00, 0xf5, 0x21, 0x00


	//----- nvinfo : EIATTR_KPARAM_INFO
	.align		4
.L_17:
        /*0028*/ 	.byte	0x04, 0x17
        /*002a*/ 	.short	(.L_19 - .L_18)
.L_18:
        /*002c*/ 	.word	0x00000000
        /*0030*/ 	.short	0x0000
        /*0032*/ 	.short	0x0000
        /*0034*/ 	.byte	0x00, 0xf5, 0x21, 0x00


	//----- nvinfo : EIATTR_SPARSE_MMA_MASK
	.align		4
.L_19:
        /*0038*/ 	.byte	0x03, 0x50
        /*003a*/ 	.short	0x0000


	//----- nvinfo : EIATTR_MAXREG_COUNT
	.align		4
        /*003c*/ 	.byte	0x03, 0x1b
        /*003e*/ 	.short	0x00ff


	//----- nvinfo : EIATTR_MERCURY_ISA_VERSION
	.align		4
        /*0040*/ 	.byte	0x03, 0x5f
        /*0042*/ 	.short	0x0101


	//----- nvinfo : EIATTR_VRC_CTA_INIT_COUNT
	.align		4
        /*0044*/ 	.byte	0x02, 0x4a
	.zero		1
	.zero		1


	//----- nvinfo : EIATTR_EXIT_INSTR_OFFSETS
	.align		4
        /*0048*/ 	.byte	0x04, 0x1c
        /*004a*/ 	.short	(.L_21 - .L_20)


	//   ....[0]....
.L_20:
        /*004c*/ 	.word	0x000000d0


	//----- nvinfo : EIATTR_CBANK_PARAM_SIZE
	.align		4
.L_21:
        /*0050*/ 	.byte	0x03, 0x19
        /*0052*/ 	.short	0x0018


	//----- nvinfo : EIATTR_PARAM_CBANK
	.align		4
        /*0054*/ 	.byte	0x04, 0x0a
        /*0056*/ 	.short	(.L_23 - .L_22)
	.align		4
.L_22:
        /*0058*/ 	.word	index@(.nv.constant0._Z10add_doublePdS_S_)
        /*005c*/ 	.short	0x0380
        /*005e*/ 	.short	0x0018


	//----- nvinfo : EIATTR_SW_WAR
	.align		4
.L_23:
        /*0060*/ 	.byte	0x04, 0x36
        /*0062*/ 	.short	(.L_25 - .L_24)
.L_24:
        /*0064*/ 	.word	0x00000008
.L_25:


//--------------------- .nv.info._Z3addPiS_S_     --------------------------
	.section	.nv.info._Z3addPiS_S_,"",@"SHT_CUDA_INFO"
	.sectionflags	@""
	.align	4


	//----- nvinfo : EIATTR_CUDA_API_VERSION
	.align		4
        /*0000*/ 	.byte	0x04, 0x37
        /*0002*/ 	.short	(.L_27 - .L_26)
.L_26:
        /*0004*/ 	.word	0x00000082


	//----- nvinfo : EIATTR_KPARAM_INFO
	.align		4
.L_27:
        /*0008*/ 	.byte	0x04, 0x17
        /*000a*/ 	.short	(.L_29 - .L_28)
.L_28:
        /*000c*/ 	.word	0x00000000
        /*0010*/ 	.short	0x0002
        /*0012*/ 	.short	0x0010
        /*0014*/ 	.byte	0x00, 0xf5, 0x21, 0x00


	//----- nvinfo : EIATTR_KPARAM_INFO
	.align		4
.L_29:
        /*0018*/ 	.byte	0x04, 0x17
        /*001a*/ 	.short	(.L_31 - .L_30)
.L_30:
        /*001c*/ 	.word	0x00000000
        /*0020*/ 	.short	0x0001
        /*0022*/ 	.short	0x0008
        /*0024*/ 	.byte	0x00, 0xf5, 0x21, 0x00


	//----- nvinfo : EIATTR_KPARAM_INFO
	.align		4
.L_31:
        /*0028*/ 	.byte	0x04, 0x17
        /*002a*/ 	.short	(.L_33 - .L_32)
.L_32:
        /*002c*/ 	.word	0x00000000
        /*0030*/ 	.short	0x0000
        /*0032*/ 	.short	0x0000
        /*0034*/ 	.byte	0x00, 0xf5, 0x21, 0x00


	//----- nvinfo : EIATTR_SPARSE_MMA_MASK
	.align		4
.L_33:
        /*0038*/ 	.byte	0x03, 0x50
        /*003a*/ 	.short	0x0000


	//----- nvinfo : EIATTR_MAXREG_COUNT
	.align		4
        /*003c*/ 	.byte	0x03, 0x1b
        /*003e*/ 	.short	0x00ff


	//----- nvinfo : EIATTR_MERCURY_ISA_VERSION
	.align		4
        /*0040*/ 	.byte	0x03, 0x5f
        /*0042*/ 	.short	0x0101


	//----- nvinfo : EIATTR_VRC_CTA_INIT_COUNT
	.align		4
        /*0044*/ 	.byte	0x02, 0x4a
	.zero		1
	.zero		1


	//----- nvinfo : EIATTR_EXIT_INSTR_OFFSETS
	.align		4
        /*0048*/ 	.byte	0x04, 0x1c
        /*004a*/ 	.short	(.L_35 - .L_34)


	//   ....[0]....
.L_34:
        /*004c*/ 	.word	0x000000d0


	//----- nvinfo : EIATTR_CBANK_PARAM_SIZE
	.align		4
.L_35:
        /*0050*/ 	.byte	0x03, 0x19
        /*0052*/ 	.short	0x0018


	//----- nvinfo : EIATTR_PARAM_CBANK
	.align		4
        /*0054*/ 	.byte	0x04, 0x0a
        /*0056*/ 	.short	(.L_37 - .L_36)
	.align		4
.L_36:
        /*0058*/ 	.word	index@(.nv.constant0._Z3addPiS_S_)
        /*005c*/ 	.short	0x0380
        /*005e*/ 	.short	0x0018


	//----- nvinfo : EIATTR_SW_WAR
	.align		4
.L_37:
        /*0060*/ 	.byte	0x04, 0x36
        /*0062*/ 	.short	(.L_39 - .L_38)
.L_38:
        /*0064*/ 	.word	0x00000008
.L_39:


//--------------------- .nv.callgraph             --------------------------
	.section	.nv.callgraph,"",@"SHT_CUDA_CALLGRAPH"
	.align	4
	.sectionentsize	8
	.align		4
        /*0000*/ 	.word	0x00000000
	.align		4
        /*0004*/ 	.word	0xffffffff
	.align		4
        /*0008*/ 	.word	0x00000000
	.align		4
        /*000c*/ 	.word	0xfffffffe
	.align		4
        /*0010*/ 	.word	0x00000000
	.align		4
        /*0014*/ 	.word	0xfffffffd
	.align		4
        /*0018*/ 	.word	0x00000000
	.align		4
        /*001c*/ 	.word	0xfffffffc


//--------------------- .text._Z10add_doublePdS_S_ --------------------------
	.section	.text._Z10add_doublePdS_S_,"ax",@progbits
	.align	128
        .global         _Z10add_doublePdS_S_
        .type           _Z10add_doublePdS_S_,@function
        .size           _Z10add_doublePdS_S_,(.L_x_2 - _Z10add_doublePdS_S_)
        .other          _Z10add_doublePdS_S_,@"STO_CUDA_ENTRY STV_DEFAULT"
_Z10add_doublePdS_S_:
.text._Z10add_doublePdS_S_:
[----:B------:R-:W-:Y:S01]  /*0000*/  LDC R1, c[0x0][0x37c] ;  /* 0x0000df00ff017b82 */ /* 0x000fe20000000800 */
[----:B------:R-:W0:Y:S07]  /*0010*/  S2R R11, SR_TID.X ;  /* 0x00000000000b7919 */ /* 0x000e2e0000002100 */
[----:B------:R-:W0:Y:S01]  /*0020*/  LDC.64 R2, c[0x0][0x380] ;  /* 0x0000e000ff027b82 */ /* 0x000e220000000a00 */
[----:B------:R-:W1:Y:S07]  /*0030*/  LDCU.64 UR4, c[0x0][0x358] ;  /* 0x00006b00ff0477ac */ /* 0x000e6e0008000a00 */
[----:B------:R-:W2:Y:S08]  /*0040*/  LDC.64 R4, c[0x0][0x388] ;  /* 0x0000e200ff047b82 */ /* 0x000eb00000000a00 */
[----:B------:R-:W3:Y:S01]  /*0050*/  LDC.64 R8, c[0x0][0x390] ;  /* 0x0000e400ff087b82 */ /* 0x000ee20000000a00 */
[----:B0-----:R-:W-:-:S04]  /*0060*/  IMAD.WIDE.U32 R2, R11, 0x8, R2 ;  /* 0x000000080b027825 */ /* 0x001fc800078e0002 */
[C---:B--2---:R-:W-:Y:S02]  /*0070*/  IMAD.WIDE.U32 R4, R11.reuse, 0x8, R4 ;  /* 0x000000080b047825 */ /* 0x044fe400078e0004 */
[----:B-1----:R-:W2:Y:S04]  /*0080*/  LDG.E.64 R2, desc[UR4][R2.64] ;  /* 0x0000000402027981 */ /* 0x002ea8000c1e1b00 */
[----:B------:R-:W2:Y:S01]  /*0090*/  LDG.E.64 R4, desc[UR4][R4.64] ;  /* 0x0000000404047981 */ /* 0x000ea2000c1e1b00 */
[----:B---3--:R-:W-:Y:S01]  /*00a0*/  IMAD.WIDE.U32 R8, R11, 0x8, R8 ;  /* 0x000000080b087825 */ /* 0x008fe200078e0008 */
[----:B--2---:R-:W-:-:S07]  /*00b0*/  DADD R6, R2, R4 ;  /* 0x0000000002067229 */ /* 0x004fce0000000004 */
[----:B------:R-:W-:Y:S01]  /*00c0*/  STG.E.64 desc[UR4][R8.64], R6 ;  /* 0x0000000608007986 */ /* 0x000fe2000c101b04 */
[----:B------:R-:W-:Y:S05]  /*00d0*/  EXIT ;  /* 0x000000000000794d */ /* 0x000fea0003800000 */
.L_x_0:
[----:B------:R-:W-:-:S00]  /*00e0*/  BRA `(.L_x_0) ;  /* 0xfffffffc00fc7947 */ /* 0x000fc0000383ffff */
[----:B------:R-:W-:-:S00]  /*00f0*/  NOP ;  /* 0x0000000000007918 */ /* 0x000fc00000000000 */
        /* <DEDUP_REMOVED lines=8> */
.L_x_2:


//--------------------- .text._Z3addPiS_S_        --------------------------
	.section	.text._Z3addPiS_S_,"ax",@progbits
	.align	128
        .global         _Z3addPiS_S_
        .type           _Z3addPiS_S_,@function
        .size           _Z3addPiS_S_,(.L_x_3 - _Z3addPiS_S_)
        .other          _Z3addPiS_S_,@"STO_CUDA_ENTRY STV_DEFAULT"
_Z3addPiS_S_:
.text._Z3addPiS_S_:
        /* <DEDUP_REMOVED lines=8> */
[----:B-1----:R-:W2:Y:S04]  /*0080*/  LDG.E R2, desc[UR4][R2.64] ;  /* 0x0000000402027981 */ /* 0x002ea8000c1e1900 */
[----:B------:R-:W2:Y:S01]  /*0090*/  LDG.E R5, desc[UR4][R4.64] ;  /* 0x0000000404057981 */ /* 0x000ea2000c1e1900 */
[----:B---3--:R-:W-:Y:S01]  /*00a0*/  IMAD.WIDE.U32 R6, R9, 0x4, R6 ;  /* 0x0000000409067825 */ /* 0x008fe200078e0006 */
[----:B--2---:R-:W-:-:S05]  /*00b0*/  IADD3 R9, PT, PT, R2, R5, RZ ;  /* 0x0000000502097210 */ /* 0x004fca0007ffe0ff */
[----:B------:R-:W-:Y:S01]  /*00c0*/  STG.E desc[UR4][R6.64], R9 ;  /* 0x0000000906007986 */ /* 0x000fe2000c101904 */
[----:B------:R-:W-:Y:S05]  /*00d0*/  EXIT ;  /* 0x000000000000794d */ /* 0x000fea0003800000 */
.L_x_1:
        /* <DEDUP_REMOVED lines=10> */
.L_x_3:


//--------------------- .nv.shared.reserved.0     --------------------------
	.section	.nv.shared.reserved.0,"aw",@nobits
	.weak		__nv_reservedSMEM_offset_0_alias
	.size		__nv_reservedSMEM_offset_0_alias, 0, 64
	.other		__nv_reservedSMEM_offset_0_alias,@"STO_CUDA_RESERVED_SHARED STV_DEFAULT"
__nv_reservedSMEM_offset_0_alias:
	.zero		0
	.zero		64


//--------------------- .nv.constant0._Z10add_doublePdS_S_ --------------------------
	.section	.nv.constant0._Z10add_doublePdS_S_,"a",@progbits
	.sectionflags	@""
	.align	4
.nv.constant0._Z10add_doublePdS_S_:
	.zero		920


//--------------------- .nv.constant0._Z3addPiS_S_ --------------------------
	.section	.nv.constant0._Z3addPiS_S_,"a",@progbits
	.sectionflags	@""
	.align	4
.nv.constant0._Z3addPiS_S_:
	.zero		920


//--------------------- SYMBOLS --------------------------

	.type		.nv.reservedSmem.offset0,@object
	.size		.nv.reservedSmem.offset0,0x4
